	.headerflags	@"EF_CUDA_TEXMODE_UNIFIED EF_CUDA_64BIT_ADDRESS EF_CUDA_SM89 EF_CUDA_VIRTUAL_SM(EF_CUDA_SM89)"
	.elftype	@"ET_EXEC"


//--------------------- .nv.info                  --------------------------
	.section	.nv.info,"",@"SHT_CUDA_INFO"
	.align	4


	//----- nvinfo : EIATTR_REGCOUNT
	.align		4
        /*0000*/ 	.byte	0x04, 0x2f
        /*0002*/ 	.short	(.L_7 - .L_6)
	.align		4
.L_6:
        /*0004*/ 	.word	index@(triton_poi_fused__to_copy_cat_1)
        /*0008*/ 	.word	0x00000025


	//----- nvinfo : EIATTR_MIN_STACK_SIZE
	.align		4
.L_7:
        /*000c*/ 	.byte	0x04, 0x12
        /*000e*/ 	.short	(.L_9 - .L_8)
	.align		4
.L_8:
        /*0010*/ 	.word	index@(triton_poi_fused__to_copy_cat_1)
        /*0014*/ 	.word	0x00000000


	//----- nvinfo : EIATTR_FRAME_SIZE
	.align		4
.L_9:
        /*0018*/ 	.byte	0x04, 0x11
        /*001a*/ 	.short	(.L_11 - .L_10)
	.align		4
.L_10:
        /*001c*/ 	.word	index@(triton_poi_fused__to_copy_cat_1)
        /*0020*/ 	.word	0x00000000


	//----- nvinfo : EIATTR_MIN_STACK_SIZE
	.align		4
.L_11:
        /*0024*/ 	.byte	0x04, 0x12
        /*0026*/ 	.short	(.L_13 - .L_12)
	.align		4
.L_12:
        /*0028*/ 	.word	index@(triton_poi_fused__to_copy_cat_1)
        /*002c*/ 	.word	0x00000000
.L_13:


//--------------------- .nv.info.triton_poi_fused__to_copy_cat_1 --------------------------
	.section	.nv.info.triton_poi_fused__to_copy_cat_1,"",@"SHT_CUDA_INFO"
	.sectionflags	@""
	.align	4


	//----- nvinfo : EIATTR_CUDA_API_VERSION
	.align		4
        /*0000*/ 	.byte	0x04, 0x37
        /*0002*/ 	.short	(.L_15 - .L_14)
.L_14:
        /*0004*/ 	.word	0x0000007c


	//----- nvinfo : EIATTR_PARAM_CBANK
	.align		4
.L_15:
        /*0008*/ 	.byte	0x04, 0x0a
        /*000a*/ 	.short	(.L_17 - .L_16)
	.align		4
.L_16:
        /*000c*/ 	.word	index@(.nv.constant0.triton_poi_fused__to_copy_cat_1)
        /*0010*/ 	.short	0x0160
        /*0012*/ 	.short	0x0024


	//----- nvinfo : EIATTR_CBANK_PARAM_SIZE
	.align		4
.L_17:
        /*0014*/ 	.byte	0x03, 0x19
        /*0016*/ 	.short	0x0024


	//----- nvinfo : EIATTR_KPARAM_INFO
	.align		4
        /*0018*/ 	.byte	0x04, 0x17
        /*001a*/ 	.short	(.L_19 - .L_18)
.L_18:
        /*001c*/ 	.word	0x00000000
        /*0020*/ 	.short	0x0004
        /*0022*/ 	.short	0x0020
        /*0024*/ 	.byte	0x00, 0xf0, 0x11, 0x00


	//----- nvinfo : EIATTR_KPARAM_INFO
	.align		4
.L_19:
        /*0028*/ 	.byte	0x04, 0x17
        /*002a*/ 	.short	(.L_21 - .L_20)
.L_20:
        /*002c*/ 	.word	0x00000000
        /*0030*/ 	.short	0x0003
        /*0032*/ 	.short	0x0018
        /*0034*/ 	.byte	0x00, 0xf4, 0x21, 0x00


	//----- nvinfo : EIATTR_KPARAM_INFO
	.align		4
.L_21:
        /*0038*/ 	.byte	0x04, 0x17
        /*003a*/ 	.short	(.L_23 - .L_22)
.L_22:
        /*003c*/ 	.word	0x00000000
        /*0040*/ 	.short	0x0002
        /*0042*/ 	.short	0x0010
        /*0044*/ 	.byte	0x00, 0xf4, 0x21, 0x00


	//----- nvinfo : EIATTR_KPARAM_INFO
	.align		4
.L_23:
        /*0048*/ 	.byte	0x04, 0x17
        /*004a*/ 	.short	(.L_25 - .L_24)
.L_24:
        /*004c*/ 	.word	0x00000000
        /*0050*/ 	.short	0x0001
        /*0052*/ 	.short	0x0008
        /*0054*/ 	.byte	0x00, 0xf4, 0x21, 0x00


	//----- nvinfo : EIATTR_KPARAM_INFO
	.align		4
.L_25:
        /*0058*/ 	.byte	0x04, 0x17
        /*005a*/ 	.short	(.L_27 - .L_26)
.L_26:
        /*005c*/ 	.word	0x00000000
        /*0060*/ 	.short	0x0000
        /*0062*/ 	.short	0x0000
        /*0064*/ 	.byte	0x00, 0xf4, 0x21, 0x00


	//----- nvinfo : EIATTR_MAXREG_COUNT
	.align		4
.L_27:
        /*0068*/ 	.byte	0x03, 0x1b
        /*006a*/ 	.short	0x00ff


	//----- nvinfo : EIATTR_EXTERNS
	.align		4
        /*006c*/ 	.byte	0x04, 0x0f
        /*006e*/ 	.short	(.L_29 - .L_28)


	//   ....[0]....
	.align		4
.L_28:
        /*0070*/ 	.word	index@(__assertfail)


	//----- nvinfo : EIATTR_SYSCALL_OFFSETS
	.align		4
.L_29:
        /*0074*/ 	.byte	0x04, 0x46
        /*0076*/ 	.short	(.L_31 - .L_30)


	//   ....[0]....
.L_30:
        /*0078*/ 	.word	0x00000360


	//   ....[1]....
        /*007c*/ 	.word	0x000006e0


	//----- nvinfo : EIATTR_EXIT_INSTR_OFFSETS
	.align		4
.L_31:
        /*0080*/ 	.byte	0x04, 0x1c
        /*0082*/ 	.short	(.L_33 - .L_32)


	//   ....[0]....
.L_32:
        /*0084*/ 	.word	0x00000970


	//----- nvinfo : EIATTR_REQNTID
	.align		4
.L_33:
        /*0088*/ 	.byte	0x04, 0x10
        /*008a*/ 	.short	(.L_35 - .L_34)
.L_34:
        /*008c*/ 	.word	0x00000080
        /*0090*/ 	.word	0x00000001
        /*0094*/ 	.word	0x00000001


	//----- nvinfo : EIATTR_CRS_STACK_SIZE
	.align		4
.L_35:
        /*0098*/ 	.byte	0x04, 0x1e
        /*009a*/ 	.short	(.L_37 - .L_36)
.L_36:
        /*009c*/ 	.word	0x00000000
.L_37:


//--------------------- .nv.callgraph             --------------------------
	.section	.nv.callgraph,"",@"SHT_CUDA_CALLGRAPH"
	.align	4
	.sectionentsize	8
	.align		4
        /*0000*/ 	.word	0x00000000
	.align		4
        /*0004*/ 	.word	0xffffffff
	.align		4
        /*0008*/ 	.word	index@(triton_poi_fused__to_copy_cat_1)
	.align		4
        /*000c*/ 	.word	index@(__assertfail)
	.align		4
        /*0010*/ 	.word	0x00000000
	.align		4
        /*0014*/ 	.word	0xfffffffe
	.align		4
        /*0018*/ 	.word	0x00000000
	.align		4
        /*001c*/ 	.word	0xfffffffd
	.align		4
        /*0020*/ 	.word	0x00000000
	.align		4
        /*0024*/ 	.word	0xfffffffc


//--------------------- .nv.rel.action            --------------------------
	.section	.nv.rel.action,"",@"SHT_CUDA_RELOCINFO"
	.align	8
	.sectionentsize	8
        /*0000*/ 	.byte	0x73, 0x00, 0x00, 0x00, 0x00, 0x00, 0x00, 0x00, 0x00, 0x00, 0x00, 0x11, 0x25, 0x00, 0x05, 0x36


//--------------------- .nv.constant4             --------------------------
	.section	.nv.constant4,"a",@progbits
	.align	8
	.align		8
.nv.constant4:
        /*0000*/ 	.dword	__assertfail
	.align		8
        /*0008*/ 	.dword	assertFunc_1
	.align		8
        /*0010*/ 	.dword	assertFile_1
	.align		8
        /*0018*/ 	.dword	assertMessage_1
	.align		8
        /*0020*/ 	.dword	assertFunc_0
	.align		8
        /*0028*/ 	.dword	assertFile_0
	.align		8
        /*0030*/ 	.dword	assertMessage_0


//--------------------- .nv.constant0.triton_poi_fused__to_copy_cat_1 --------------------------
	.section	.nv.constant0.triton_poi_fused__to_copy_cat_1,"a",@progbits
	.sectionflags	@""
	.align	4
.nv.constant0.triton_poi_fused__to_copy_cat_1:
	.zero		388


//--------------------- .text.triton_poi_fused__to_copy_cat_1 --------------------------
	.section	.text.triton_poi_fused__to_copy_cat_1,"ax",@progbits
	.sectionflags	@"SHF_BARRIERS=1"
	.sectioninfo	@"SHI_REGISTERS=37"
	.align	128
        .global         triton_poi_fused__to_copy_cat_1
        .type           triton_poi_fused__to_copy_cat_1,@function
        .size           triton_poi_fused__to_copy_cat_1,(.L_x_3 - triton_poi_fused__to_copy_cat_1)
        .other          triton_poi_fused__to_copy_cat_1,@"STO_CUDA_ENTRY STV_DEFAULT"
triton_poi_fused__to_copy_cat_1:
.text.triton_poi_fused__to_copy_cat_1:
[----:B------:R-:W-:Y:S02]  /*0000*/  IMAD.MOV.U32 R1, RZ, RZ, c[0x0][0x28] ;  /* 0x00000a00ff017624 */ /* 0x000fe400078e00ff */
[----:B------:R-:W0:Y:S01]  /*0010*/  S2R R0, SR_TID.X ;  /* 0x0000000000007919 */ /* 0x000e220000002100 */
[----:B------:R-:W-:Y:S01]  /*0020*/  IMAD.MOV.U32 R17, RZ, RZ, 0x8 ;  /* 0x00000008ff117424 */ /* 0x000fe200078e00ff */
[----:B------:R-:W-:Y:S01]  /*0030*/  CS2R R4, SRZ ;  /* 0x0000000000047805 */ /* 0x000fe2000001ff00 */
[----:B------:R-:W-:Y:S01]  /*0040*/  ULDC.64 UR4, c[0x0][0x118] ;  /* 0x0000460000047ab9 */ /* 0x000fe20000000a00 */
[----:B------:R-:W1:Y:S01]  /*0050*/  S2R R3, SR_CTAID.X ;  /* 0x0000000000037919 */ /* 0x000e620000002500 */
[----:B0-----:R-:W-:-:S05]  /*0060*/  IMAD.SHL.U32 R0, R0, 0x2, RZ ;  /* 0x0000000200007824 */ /* 0x001fca00078e00ff */
[----:B------:R-:W-:-:S05]  /*0070*/  LOP3.LUT R0, R0, 0xfe, RZ, 0xc0, !PT ;  /* 0x000000fe00007812 */ /* 0x000fca00078ec0ff */
[----:B-1----:R-:W-:Y:S01]  /*0080*/  IMAD R25, R3, 0x100, R0 ;  /* 0x0000010003197824 */ /* 0x002fe200078e0200 */
[----:B------:R-:W-:-:S04]  /*0090*/  SHF.R.S32.HI R3, RZ, 0x17, R3 ;  /* 0x00000017ff037819 */ /* 0x000fc80000011403 */
[----:B------:R-:W-:-:S04]  /*00a0*/  SHF.R.S32.HI R0, RZ, 0x1f, R25 ;  /* 0x0000001fff007819 */ /* 0x000fc80000011419 */
[----:B------:R-:W-:-:S04]  /*00b0*/  LEA.HI R0, R0, R25, RZ, 0x7 ;  /* 0x0000001900007211 */ /* 0x000fc800078f38ff */
[----:B------:R-:W-:Y:S02]  /*00c0*/  LOP3.LUT R24, R0, 0xffffff80, RZ, 0xc0, !PT ;  /* 0xffffff8000187812 */ /* 0x000fe400078ec0ff */
[----:B------:R-:W-:-:S03]  /*00d0*/  SGXT R0, R3, 0x1 ;  /* 0x000000010300781a */ /* 0x000fc60000000200 */
[----:B------:R-:W-:Y:S01]  /*00e0*/  IMAD.IADD R23, R25, 0x1, -R24 ;  /* 0x0000000119177824 */ /* 0x000fe200078e0a18 */
[----:B------:R-:W-:-:S04]  /*00f0*/  LEA.HI R0, R0, R25, RZ, 0x9 ;  /* 0x0000001900007211 */ /* 0x000fc800078f48ff */
[----:B------:R-:W-:Y:S02]  /*0100*/  ISETP.GE.AND P1, PT, R23, 0x40, PT ;  /* 0x000000401700780c */ /* 0x000fe40003f26270 */
[----:B------:R-:W-:-:S05]  /*0110*/  SHF.R.S32.HI R0, RZ, 0x9, R0 ;  /* 0x00000009ff007819 */ /* 0x000fca0000011400 */
[----:B------:R-:W-:-:S06]  /*0120*/  IMAD.WIDE R16, R0, R17, c[0x0][0x168] ;  /* 0x00005a0000107625 */ /* 0x000fcc00078e0211 */
[----:B------:R-:W2:Y:S01]  /*0130*/  @!P1 LDG.E.EL.64 R4, [R16.64] ;  /* 0x0000000410049981 */ /* 0x000ea2000c2e1b00 */
[----:B------:R-:W-:Y:S02]  /*0140*/  IMAD.MOV.U32 R22, RZ, RZ, 0x2 ;  /* 0x00000002ff167424 */ /* 0x000fe400078e00ff */
[----:B------:R-:W-:Y:S02]  /*0150*/  IMAD.MOV.U32 R19, RZ, RZ, RZ ;  /* 0x000000ffff137224 */ /* 0x000fe400078e00ff */
[----:B------:R-:W-:-:S05]  /*0160*/  IMAD.WIDE R2, R25, R22, c[0x0][0x160] ;  /* 0x0000580019027625 */ /* 0x000fca00078e0216 */
[----:B------:R-:W3:Y:S01]  /*0170*/  @!P1 LDG.E.EL R19, [R2.64] ;  /* 0x0000000402139981 */ /* 0x000ee2000c2e1900 */
[----:B------:R-:W-:Y:S02]  /*0180*/  ISETP.GT.AND P2, PT, R23, 0x3f, PT ;  /* 0x0000003f1700780c */ /* 0x000fe40003f44270 */
[----:B--2---:R-:W-:Y:S02]  /*0190*/  SEL R6, R5, RZ, !P1 ;  /* 0x000000ff05067207 */ /* 0x004fe40004800000 */
[----:B------:R-:W-:Y:S02]  /*01a0*/  SEL R5, R4, RZ, !P1 ;  /* 0x000000ff04057207 */ /* 0x000fe40004800000 */
[----:B------:R-:W-:-:S04]  /*01b0*/  SHF.R.U32.HI R0, RZ, 0x10, R6 ;  /* 0x00000010ff007819 */ /* 0x000fc80000011606 */
[----:B------:R-:W-:Y:S02]  /*01c0*/  LOP3.LUT R0, R0, 0x8000, RZ, 0xc0, !PT ;  /* 0x0000800000007812 */ /* 0x000fe400078ec0ff */
[----:B---3--:R-:W-:Y:S02]  /*01d0*/  SEL R19, R19, RZ, !P1 ;  /* 0x000000ff13137207 */ /* 0x008fe40004800000 */
[----:B------:R-:W-:Y:S02]  /*01e0*/  IADD3 R26, P0, R0, R5, RZ ;  /* 0x00000005001a7210 */ /* 0x000fe40007f1e0ff */
[----:B------:R-:W-:-:S03]  /*01f0*/  PRMT R18, R19, 0x7632, R18 ;  /* 0x0000763213127816 */ /* 0x000fc60000000012 */
[----:B------:R-:W-:Y:S01]  /*0200*/  IMAD.X R27, RZ, RZ, R6, P0 ;  /* 0x000000ffff1b7224 */ /* 0x000fe200000e0606 */
[----:B------:R-:W-:-:S04]  /*0210*/  ISETP.LT.U32.AND P0, PT, R26, 0x8000, PT ;  /* 0x000080001a00780c */ /* 0x000fc80003f01070 */
[----:B------:R-:W-:-:S13]  /*0220*/  ISETP.LT.U32.OR.EX P0, PT, R27, RZ, P2, P0 ;  /* 0x000000ff1b00720c */ /* 0x000fda0001701500 */
[----:B------:R-:W-:Y:S05]  /*0230*/  @P0 BRA `(.L_x_0) ;  /* 0x0000013000000947 */ /* 0x000fea0003800000 */
[----:B------:R-:W-:Y:S01]  /*0240*/  MOV R2, 0x0 ;  /* 0x0000000000027802 */ /* 0x000fe20000000f00 */
[----:B------:R-:W-:Y:S02]  /*0250*/  IMAD.MOV.U32 R4, RZ, RZ, c[0x4][0x30] ;  /* 0x01000c00ff047624 */ /* 0x000fe400078e00ff */
[----:B------:R-:W-:Y:S02]  /*0260*/  IMAD.MOV.U32 R5, RZ, RZ, c[0x4][0x34] ;  /* 0x01000d00ff057624 */ /* 0x000fe400078e00ff */
[----:B------:R-:W-:Y:S01]  /*0270*/  IMAD.MOV.U32 R6, RZ, RZ, c[0x4][0x28] ;  /* 0x01000a00ff067624 */ /* 0x000fe200078e00ff */
[----:B------:R-:W0:Y:S01]  /*0280*/  LDC.64 R2, c[0x4][R2] ;  /* 0x0100000002027b82 */ /* 0x000e220000000a00 */
[----:B------:R-:W-:Y:S02]  /*0290*/  IMAD.MOV.U32 R7, RZ, RZ, c[0x4][0x2c] ;  /* 0x01000b00ff077624 */ /* 0x000fe400078e00ff */
[----:B------:R-:W-:Y:S02]  /*02a0*/  IMAD.MOV.U32 R8, RZ, RZ, 0x28 ;  /* 0x00000028ff087424 */ /* 0x000fe400078e00ff */
[----:B------:R-:W-:-:S02]  /*02b0*/  IMAD.MOV.U32 R10, RZ, RZ, c[0x4][0x20] ;  /* 0x01000800ff0a7624 */ /* 0x000fc400078e00ff */
[----:B------:R-:W-:Y:S02]  /*02c0*/  IMAD.MOV.U32 R11, RZ, RZ, c[0x4][0x24] ;  /* 0x01000900ff0b7624 */ /* 0x000fe400078e00ff */
[----:B------:R-:W-:Y:S02]  /*02d0*/  IMAD.MOV.U32 R12, RZ, RZ, 0x1 ;  /* 0x00000001ff0c7424 */ /* 0x000fe400078e00ff */
[----:B------:R-:W-:Y:S02]  /*02e0*/  IMAD.MOV.U32 R13, RZ, RZ, RZ ;  /* 0x000000ffff0d7224 */ /* 0x000fe400078e00ff */
[----:B------:R-:W-:-:S05]  /*02f0*/  LEPC R14 ;  /* 0x00000000000e734e */ /* 0x000fca0000000000 */
[----:B------:R-:W-:Y:S02]  /*0300*/  MOV R9, 0x370 ;  /* 0x0000037000097802 */ /* 0x000fe40000000f00 */
[----:B------:R-:W-:Y:S02]  /*0310*/  MOV R20, 0x2f0 ;  /* 0x000002f000147802 */ /* 0x000fe40000000f00 */
[----:B------:R-:W-:Y:S02]  /*0320*/  MOV R21, 0x0 ;  /* 0x0000000000157802 */ /* 0x000fe40000000f00 */
[----:B------:R-:W-:-:S02]  /*0330*/  MOV R0, 0x0 ;  /* 0x0000000000007802 */ /* 0x000fc40000000f00 */
[----:B------:R-:W-:-:S04]  /*0340*/  IADD3 R20, P0, P3, -R20, R9, R14 ;  /* 0x0000000914147210 */ /* 0x000fc80007b1e10e */
[----:B------:R-:W-:-:S04]  /*0350*/  IADD3.X R21, ~R0, R21, R15, P0, P3 ;  /* 0x0000001500157210 */ /* 0x000fc800007e650f */
[----:B0-----:R-:W-:Y:S05]  /*0360*/  CALL.ABS.NOINC R2 ;  /* 0x0000000002007343 */ /* 0x001fea0003c00000 */
.L_x_0:
[----:B------:R-:W-:Y:S01]  /*0370*/  WARPSYNC 0xffffffff ;  /* 0xffffffff00007948 */ /* 0x000fe20003800000 */
[----:B------:R-:W-:Y:S01]  /*0380*/  BAR.SYNC.DEFER_BLOCKING 0x0 ;  /* 0x0000000000007b1d */ /* 0x000fe20000010000 */
[----:B------:R-:W-:Y:S01]  /*0390*/  CS2R R4, SRZ ;  /* 0x0000000000047805 */ /* 0x000fe2000001ff00 */
[----:B------:R-:W-:Y:S02]  /*03a0*/  LEA R2, P0, R26, c[0x0][0x170], 0x9 ;  /* 0x00005c001a027a11 */ /* 0x000fe400078048ff */
[----:B------:R-:W-:-:S03]  /*03b0*/  LOP3.LUT R0, R24, 0x40, RZ, 0xfc, !PT ;  /* 0x0000004018007812 */ /* 0x000fc600078efcff */
[----:B------:R-:W2:Y:S01]  /*03c0*/  @P2 LDG.E.EL.64 R4, [R16.64] ;  /* 0x0000000410042981 */ /* 0x000ea2000c2e1b00 */
[C---:B------:R-:W-:Y:S01]  /*03d0*/  IADD3 R31, R23.reuse, -0x40, RZ ;  /* 0xffffffc0171f7810 */ /* 0x040fe20007ffe0ff */
[C---:B------:R-:W-:Y:S01]  /*03e0*/  IMAD.IADD R7, R23.reuse, 0x1, R0 ;  /* 0x0000000117077824 */ /* 0x040fe200078e0200 */
[----:B------:R-:W-:Y:S01]  /*03f0*/  LEA.HI.X R3, R26, c[0x0][0x174], R27, 0x9, P0 ;  /* 0x00005d001a037a11 */ /* 0x000fe200000f4c1b */
[----:B------:R-:W-:Y:S01]  /*0400*/  CS2R R12, SRZ ;  /* 0x00000000000c7805 */ /* 0x000fe2000001ff00 */
[----:B------:R-:W-:Y:S01]  /*0410*/  CS2R R26, SRZ ;  /* 0x00000000001a7805 */ /* 0x000fe2000001ff00 */
[----:B------:R-:W-:Y:S02]  /*0420*/  IMAD.IADD R9, R0, 0x1, R31 ;  /* 0x0000000100097824 */ /* 0x000fe400078e021f */
[----:B------:R-:W-:Y:S02]  /*0430*/  IMAD.WIDE R10, R23, 0x4, R2 ;  /* 0x00000004170a7825 */ /* 0x000fe400078e0202 */
[----:B------:R-:W-:-:S02]  /*0440*/  CS2R R2, SRZ ;  /* 0x0000000000027805 */ /* 0x000fc4000001ff00 */
[-C--:B------:R-:W-:Y:S01]  /*0450*/  IMAD.WIDE R6, R7, R22.reuse, c[0x0][0x160] ;  /* 0x0000580007067625 */ /* 0x080fe200078e0216 */
[----:B------:R-:W3:Y:S03]  /*0460*/  @!P1 LDG.E.EL.64 R26, [R10.64] ;  /* 0x000000040a1a9981 */ /* 0x000ee6000c2e1b00 */
[----:B------:R-:W-:Y:S01]  /*0470*/  IMAD.WIDE R8, R9, R22, c[0x0][0x160] ;  /* 0x0000580009087625 */ /* 0x000fe200078e0216 */
[----:B------:R-:W4:Y:S04]  /*0480*/  @!P1 LDG.E.EL R12, [R6.64] ;  /* 0x00000004060c9981 */ /* 0x000f28000c2e1900 */
[----:B------:R-:W5:Y:S04]  /*0490*/  @P2 LDG.E.EL R13, [R8.64] ;  /* 0x00000004080d2981 */ /* 0x000f68000c2e1900 */
[----:B------:R-:W4:Y:S01]  /*04a0*/  @!P1 LDG.E.EL.64 R2, [R10.64+0x100] ;  /* 0x000100040a029981 */ /* 0x000f22000c2e1b00 */
[----:B--2---:R-:W-:-:S04]  /*04b0*/  SEL R29, R5, RZ, P2 ;  /* 0x000000ff051d7207 */ /* 0x004fc80001000000 */
[----:B------:R-:W-:Y:S02]  /*04c0*/  SHF.R.U32.HI R30, RZ, 0x10, R29 ;  /* 0x00000010ff1e7819 */ /* 0x000fe4000001161d */
[----:B------:R-:W-:Y:S02]  /*04d0*/  SEL R5, R4, RZ, P2 ;  /* 0x000000ff04057207 */ /* 0x000fe40001000000 */
[----:B------:R-:W-:-:S04]  /*04e0*/  LOP3.LUT R30, R30, 0x8000, RZ, 0xc0, !PT ;  /* 0x000080001e1e7812 */ /* 0x000fc800078ec0ff */
[----:B------:R-:W-:-:S05]  /*04f0*/  IADD3 R30, P0, R30, R5, RZ ;  /* 0x000000051e1e7210 */ /* 0x000fca0007f1e0ff */
[----:B------:R-:W-:Y:S01]  /*0500*/  IMAD.X R29, RZ, RZ, R29, P0 ;  /* 0x000000ffff1d7224 */ /* 0x000fe200000e061d */
[----:B------:R-:W-:-:S04]  /*0510*/  ISETP.LT.U32.AND P0, PT, R30, 0x8000, PT ;  /* 0x000080001e00780c */ /* 0x000fc80003f01070 */
[----:B------:R-:W-:Y:S02]  /*0520*/  ISETP.LT.U32.OR.EX P0, PT, R29, RZ, !P1, P0 ;  /* 0x000000ff1d00720c */ /* 0x000fe40004f01500 */
[----:B---3--:R-:W-:Y:S02]  /*0530*/  SEL R28, R26, RZ, !P1 ;  /* 0x000000ff1a1c7207 */ /* 0x008fe40004800000 */
[----:B----4-:R-:W-:Y:S02]  /*0540*/  SEL R26, R12, RZ, !P1 ;  /* 0x000000ff0c1a7207 */ /* 0x010fe40004800000 */
[----:B-----5:R-:W-:Y:S02]  /*0550*/  SEL R17, R13, RZ, P2 ;  /* 0x000000ff0d117207 */ /* 0x020fe40001000000 */
[----:B------:R-:W-:Y:S02]  /*0560*/  SEL R27, R27, RZ, !P1 ;  /* 0x000000ff1b1b7207 */ /* 0x000fe40004800000 */
[----:B------:R-:W-:-:S02]  /*0570*/  SEL R16, R2, RZ, !P1 ;  /* 0x000000ff02107207 */ /* 0x000fc40004800000 */
[----:B------:R-:W-:Y:S02]  /*0580*/  SEL R34, R3, RZ, !P1 ;  /* 0x000000ff03227207 */ /* 0x000fe40004800000 */
[----:B------:R-:W-:Y:S02]  /*0590*/  PRMT R33, R26, 0x7632, R33 ;  /* 0x000076321a217816 */ /* 0x000fe40000000021 */
[----:B------:R-:W-:Y:S01]  /*05a0*/  PRMT R32, R17, 0x7632, R32 ;  /* 0x0000763211207816 */ /* 0x000fe20000000020 */
[----:B------:R-:W-:Y:S05]  /*05b0*/  @P0 BRA `(.L_x_1) ;  /* 0x0000013000000947 */ /* 0x000fea0003800000 */
[----:B------:R-:W-:Y:S01]  /*05c0*/  MOV R2, 0x0 ;  /* 0x0000000000027802 */ /* 0x000fe20000000f00 */
[----:B------:R-:W-:Y:S02]  /*05d0*/  IMAD.MOV.U32 R4, RZ, RZ, c[0x4][0x18] ;  /* 0x01000600ff047624 */ /* 0x000fe400078e00ff */
[----:B------:R-:W-:Y:S02]  /*05e0*/  IMAD.MOV.U32 R5, RZ, RZ, c[0x4][0x1c] ;  /* 0x01000700ff057624 */ /* 0x000fe400078e00ff */
[----:B------:R-:W-:Y:S01]  /*05f0*/  IMAD.MOV.U32 R6, RZ, RZ, c[0x4][0x10] ;  /* 0x01000400ff067624 */ /* 0x000fe200078e00ff */
[----:B------:R-:W0:Y:S01]  /*0600*/  LDC.64 R2, c[0x4][R2] ;  /* 0x0100000002027b82 */ /* 0x000e220000000a00 */
[----:B------:R-:W-:-:S02]  /*0610*/  IMAD.MOV.U32 R7, RZ, RZ, c[0x4][0x14] ;  /* 0x01000500ff077624 */ /* 0x000fc400078e00ff */
[----:B------:R-:W-:Y:S02]  /*0620*/  IMAD.MOV.U32 R8, RZ, RZ, 0x3c ;  /* 0x0000003cff087424 */ /* 0x000fe400078e00ff */
[----:B------:R-:W-:Y:S02]  /*0630*/  IMAD.MOV.U32 R10, RZ, RZ, c[0x4][0x8] ;  /* 0x01000200ff0a7624 */ /* 0x000fe400078e00ff */
[----:B------:R-:W-:Y:S02]  /*0640*/  IMAD.MOV.U32 R11, RZ, RZ, c[0x4][0xc] ;  /* 0x01000300ff0b7624 */ /* 0x000fe400078e00ff */
[----:B------:R-:W-:Y:S02]  /*0650*/  IMAD.MOV.U32 R12, RZ, RZ, 0x1 ;  /* 0x00000001ff0c7424 */ /* 0x000fe400078e00ff */
[----:B------:R-:W-:Y:S02]  /*0660*/  IMAD.MOV.U32 R13, RZ, RZ, RZ ;  /* 0x000000ffff0d7224 */ /* 0x000fe400078e00ff */
[----:B------:R-:W-:-:S05]  /*0670*/  LEPC R14 ;  /* 0x00000000000e734e */ /* 0x000fca0000000000 */
[----:B------:R-:W-:Y:S02]  /*0680*/  MOV R9, 0x6f0 ;  /* 0x000006f000097802 */ /* 0x000fe40000000f00 */
[----:B------:R-:W-:-:S02]  /*0690*/  MOV R20, 0x670 ;  /* 0x0000067000147802 */ /* 0x000fc40000000f00 */
[----:B------:R-:W-:Y:S02]  /*06a0*/  MOV R21, 0x0 ;  /* 0x0000000000157802 */ /* 0x000fe40000000f00 */
[----:B------:R-:W-:Y:S02]  /*06b0*/  MOV R0, 0x0 ;  /* 0x0000000000007802 */ /* 0x000fe40000000f00 */
[----:B------:R-:W-:-:S04]  /*06c0*/  IADD3 R20, P0, P3, -R20, R9, R14 ;  /* 0x0000000914147210 */ /* 0x000fc80007b1e10e */
[----:B------:R-:W-:-:S04]  /*06d0*/  IADD3.X R21, ~R0, R21, R15, P0, P3 ;  /* 0x0000001500157210 */ /* 0x000fc800007e650f */
[----:B0-----:R-:W-:Y:S05]  /*06e0*/  CALL.ABS.NOINC R2 ;  /* 0x0000000002007343 */ /* 0x001fea0003c00000 */
.L_x_1:
[----:B------:R-:W-:Y:S01]  /*06f0*/  WARPSYNC 0xffffffff ;  /* 0xffffffff00007948 */ /* 0x000fe20003800000 */
[----:B------:R-:W-:Y:S01]  /*0700*/  BAR.SYNC.DEFER_BLOCKING 0x0 ;  /* 0x0000000000007b1d */ /* 0x000fe20000010000 */
[----:B------:R-:W-:Y:S01]  /*0710*/  IMAD.IADD R9, R24, 0x1, R31 ;  /* 0x0000000118097824 */ /* 0x000fe200078e021f */
[C---:B------:R-:W-:Y:S01]  /*0720*/  LEA R6, P0, R30.reuse, c[0x0][0x170], 0x9 ;  /* 0x00005c001e067a11 */ /* 0x040fe200078048ff */
[----:B------:R-:W-:Y:S01]  /*0730*/  IMAD.MOV.U32 R0, RZ, RZ, RZ ;  /* 0x000000ffff007224 */ /* 0x000fe200078e00ff */
[----:B------:R-:W-:Y:S01]  /*0740*/  SHF.R.S32.HI R2, RZ, 0x1f, R23 ;  /* 0x0000001fff027819 */ /* 0x000fe20000011417 */
[----:B------:R-:W-:Y:S01]  /*0750*/  IMAD.WIDE R8, R9, R22, c[0x0][0x160] ;  /* 0x0000580009087625 */ /* 0x000fe200078e0216 */
[----:B------:R-:W-:Y:S02]  /*0760*/  LEA.HI.X R29, R30, c[0x0][0x174], R29, 0x9, P0 ;  /* 0x00005d001e1d7a11 */ /* 0x000fe400000f4c1d */
[----:B------:R-:W-:-:S04]  /*0770*/  LEA R6, P0, R23, R6, 0x2 ;  /* 0x0000000617067211 */ /* 0x000fc800078010ff */
[----:B------:R-:W-:Y:S02]  /*0780*/  LEA.HI.X R7, R23, R29, R2, 0x2, P0 ;  /* 0x0000001d17077211 */ /* 0x000fe400000f1402 */
[----:B------:R-:W-:Y:S01]  /*0790*/  CS2R R2, SRZ ;  /* 0x0000000000027805 */ /* 0x000fe2000001ff00 */
[----:B------:R-:W-:Y:S01]  /*07a0*/  CS2R R4, SRZ ;  /* 0x0000000000047805 */ /* 0x000fe2000001ff00 */
[----:B------:R-:W2:Y:S04]  /*07b0*/  @P2 LDG.E.EL R0, [R8.64] ;  /* 0x0000000408002981 */ /* 0x000ea8000c2e1900 */
[----:B------:R-:W3:Y:S04]  /*07c0*/  @P2 LDG.E.EL.64 R2, [R6.64] ;  /* 0x0000000406022981 */ /* 0x000ee8000c2e1b00 */
[----:B------:R-:W4:Y:S01]  /*07d0*/  @P2 LDG.E.EL.64 R4, [R6.64+-0x100] ;  /* 0xffff000406042981 */ /* 0x000f22000c2e1b00 */
[----:B------:R-:W-:-:S02]  /*07e0*/  IMAD.U32 R33, R33, 0x10000, RZ ;  /* 0x0001000021217824 */ /* 0x000fc400078e00ff */
[----:B------:R-:W-:Y:S02]  /*07f0*/  IMAD.U32 R11, R26, 0x10000, RZ ;  /* 0x000100001a0b7824 */ /* 0x000fe400078e00ff */
[----:B------:R-:W-:Y:S01]  /*0800*/  FMUL R34, R34, R33 ;  /* 0x0000002122227220 */ /* 0x000fe20000400000 */
[----:B------:R-:W-:Y:S01]  /*0810*/  IMAD.U32 R18, R18, 0x10000, RZ ;  /* 0x0001000012127824 */ /* 0x000fe200078e00ff */
[----:B------:R-:W-:Y:S01]  /*0820*/  FMUL R11, R16, R11 ;  /* 0x0000000b100b7220 */ /* 0x000fe20000400000 */
[----:B------:R-:W-:Y:S02]  /*0830*/  IMAD.U32 R19, R19, 0x10000, RZ ;  /* 0x0001000013137824 */ /* 0x000fe400078e00ff */
[----:B------:R-:W-:Y:S01]  /*0840*/  IMAD.U32 R17, R17, 0x10000, RZ ;  /* 0x0001000011117824 */ /* 0x000fe200078e00ff */
[----:B------:R-:W-:Y:S01]  /*0850*/  FFMA R18, R27, R18, -R34 ;  /* 0x000000121b127223 */ /* 0x000fe20000000822 */
[----:B------:R-:W-:Y:S01]  /*0860*/  IMAD.U32 R32, R32, 0x10000, RZ ;  /* 0x0001000020207824 */ /* 0x000fe200078e00ff */
[----:B------:R-:W-:Y:S01]  /*0870*/  FFMA R11, R28, R19, -R11 ;  /* 0x000000131c0b7223 */ /* 0x000fe2000000080b */
[----:B------:R-:W-:Y:S01]  /*0880*/  IMAD.WIDE R22, R25, R22, c[0x0][0x178] ;  /* 0x00005e0019167625 */ /* 0x000fe200078e0216 */
[----:B--2---:R-:W-:-:S02]  /*0890*/  SEL R0, R0, RZ, P2 ;  /* 0x000000ff00007207 */ /* 0x004fc40001000000 */
[----:B---3--:R-:W-:-:S03]  /*08a0*/  SEL R2, R2, RZ, P2 ;  /* 0x000000ff02027207 */ /* 0x008fc60001000000 */
[C---:B------:R-:W-:Y:S01]  /*08b0*/  IMAD.U32 R9, R0.reuse, 0x10000, RZ ;  /* 0x0001000000097824 */ /* 0x040fe200078e00ff */
[----:B------:R-:W-:Y:S02]  /*08c0*/  PRMT R0, R0, 0x7632, R0 ;  /* 0x0000763200007816 */ /* 0x000fe40000000000 */
[----:B------:R-:W-:Y:S01]  /*08d0*/  SEL R3, R3, RZ, P2 ;  /* 0x000000ff03037207 */ /* 0x000fe20001000000 */
[----:B------:R-:W-:Y:S01]  /*08e0*/  FMUL R2, R9, R2 ;  /* 0x0000000209027220 */ /* 0x000fe20000400000 */
[----:B----4-:R-:W-:Y:S01]  /*08f0*/  SEL R4, R4, RZ, P2 ;  /* 0x000000ff04047207 */ /* 0x010fe20001000000 */
[----:B------:R-:W-:Y:S01]  /*0900*/  IMAD.U32 R0, R0, 0x10000, RZ ;  /* 0x0001000000007824 */ /* 0x000fe200078e00ff */
[----:B------:R-:W-:-:S03]  /*0910*/  SEL R5, R5, RZ, P2 ;  /* 0x000000ff05057207 */ /* 0x000fc60001000000 */
[----:B------:R-:W-:Y:S01]  /*0920*/  FMUL R3, R0, R3 ;  /* 0x0000000300037220 */ /* 0x000fe20000400000 */
[----:B------:R-:W-:-:S03]  /*0930*/  @P1 FFMA R11, R17, R4, R2 ;  /* 0x00000004110b1223 */ /* 0x000fc60000000002 */
[----:B------:R-:W-:-:S05]  /*0940*/  @P1 FFMA R18, R32, R5, R3 ;  /* 0x0000000520121223 */ /* 0x000fca0000000003 */
[----:B------:R-:W-:-:S05]  /*0950*/  F2FP.BF16.F32.PACK_AB R11, R18, R11 ;  /* 0x0000000b120b723e */ /* 0x000fca00000010ff */
[----:B------:R-:W-:Y:S01]  /*0960*/  STG.E [R22.64], R11 ;  /* 0x0000000b16007986 */ /* 0x000fe2000c101904 */
[----:B------:R-:W-:Y:S05]  /*0970*/  EXIT ;  /* 0x000000000000794d */ /* 0x000fea0003800000 */
.L_x_2:
[----:B------:R-:W-:-:S00]  /*0980*/  BRA `(.L_x_2) ;  /* 0xfffffff000007947 */ /* 0x000fc0000383ffff */
[----:B------:R-:W-:-:S00]  /*0990*/  NOP ;  /* 0x0000000000007918 */ /* 0x000fc00000000000 */
        /* <DEDUP_REMOVED lines=14> */
.L_x_3:


//--------------------- .nv.global.init           --------------------------
	.section	.nv.global.init,"aw",@progbits
.nv.global.init:
	.type		assertFunc_1,@object
	.size		assertFunc_1,(assertFunc_0 - assertFunc_1)
assertFunc_1:
        /*0000*/ 	.byte	0x75, 0x6e, 0x6b, 0x6e, 0x6f, 0x77, 0x6e, 0x00
	.type		assertFunc_0,@object
	.size		assertFunc_0,(assertMessage_1 - assertFunc_0)
assertFunc_0:
        /*0008*/ 	.byte	0x75, 0x6e, 0x6b, 0x6e, 0x6f, 0x77, 0x6e, 0x00
	.type		assertMessage_1,@object
	.size		assertMessage_1,(assertMessage_0 - assertMessage_1)
assertMessage_1:
        /*0010*/ 	.byte	0x69, 0x6e, 0x64, 0x65, 0x78, 0x20, 0x6f, 0x75, 0x74, 0x20, 0x6f, 0x66, 0x20, 0x62, 0x6f, 0x75
        /*0020*/ 	.byte	0x6e, 0x64, 0x73, 0x3a, 0x20, 0x30, 0x20, 0x3c, 0x3d, 0x20, 0x74, 0x6c, 0x2e, 0x62, 0x72, 0x6f
        /*0030*/ 	.byte	0x61, 0x64, 0x63, 0x61, 0x73, 0x74, 0x5f, 0x74, 0x6f, 0x28, 0x74, 0x6d, 0x70, 0x33, 0x31, 0x2c
        /*0040*/ 	.byte	0x20, 0x5b, 0x58, 0x42, 0x4c, 0x4f, 0x43, 0x4b, 0x5d, 0x29, 0x20, 0x3c, 0x20, 0x33, 0x32, 0x37
        /*0050*/ 	.byte	0x36, 0x38, 0x00
	.type		assertMessage_0,@object
	.size		assertMessage_0,(assertFile_0 - assertMessage_0)
assertMessage_0:
        /*0053*/ 	.byte	0x69, 0x6e, 0x64, 0x65, 0x78, 0x20, 0x6f, 0x75, 0x74, 0x20, 0x6f, 0x66, 0x20, 0x62, 0x6f, 0x75
        /*0063*/ 	.byte	0x6e, 0x64, 0x73, 0x3a, 0x20, 0x30, 0x20, 0x3c, 0x3d, 0x20, 0x74, 0x6c, 0x2e, 0x62, 0x72, 0x6f
        /*0073*/ 	.byte	0x61, 0x64, 0x63, 0x61, 0x73, 0x74, 0x5f, 0x74, 0x6f, 0x28, 0x74, 0x6d, 0x70, 0x31, 0x31, 0x2c
        /*0083*/ 	.byte	0x20, 0x5b, 0x58, 0x42, 0x4c, 0x4f, 0x43, 0x4b, 0x5d, 0x29, 0x20, 0x3c, 0x20, 0x33, 0x32, 0x37
        /*0093*/ 	.byte	0x36, 0x38, 0x00
	.type		assertFile_0,@object
	.size		assertFile_0,(assertFile_1 - assertFile_0)
assertFile_0:
        /*0096*/ 	.byte	0x2f, 0x68, 0x6f, 0x6d, 0x65, 0x2f, 0x6c, 0x6a, 0x70, 0x2f, 0x6c, 0x6c, 0x6d, 0x2f, 0x44, 0x69
        /*00a6*/ 	.byte	0x66, 0x66, 0x75, 0x6c, 0x65, 0x78, 0x2f, 0x74, 0x6d, 0x70, 0x2f, 0x74, 0x6f, 0x72, 0x63, 0x68
        /*00b6*/ 	.byte	0x69, 0x6e, 0x64, 0x75, 0x63, 0x74, 0x6f, 0x72, 0x5f, 0x6c, 0x6a, 0x70, 0x2f, 0x6c, 0x7a, 0x2f
        /*00c6*/ 	.byte	0x63, 0x6c, 0x7a, 0x70, 0x74, 0x63, 0x79, 0x68, 0x75, 0x6e, 0x64, 0x7a, 0x71, 0x70, 0x67, 0x61
        /*00d6*/ 	.byte	0x74, 0x77, 0x75, 0x35, 0x6f, 0x32, 0x36, 0x70, 0x35, 0x32, 0x70, 0x76, 0x73, 0x72, 0x72, 0x6e
        /*00e6*/ 	.byte	0x62, 0x6b, 0x65, 0x75, 0x78, 0x65, 0x6c, 0x78, 0x69, 0x6c, 0x79, 0x70, 0x70, 0x6e, 0x64, 0x75
        /*00f6*/ 	.byte	0x36, 0x6b, 0x69, 0x78, 0x2e, 0x70, 0x79, 0x00
	.type		assertFile_1,@object
	.size		assertFile_1,(.L_1 - assertFile_1)
assertFile_1:
        /*00fe*/ 	.byte	0x2f, 0x68, 0x6f, 0x6d, 0x65, 0x2f, 0x6c, 0x6a, 0x70, 0x2f, 0x6c, 0x6c, 0x6d, 0x2f, 0x44, 0x69
        /*010e*/ 	.byte	0x66, 0x66, 0x75, 0x6c, 0x65, 0x78, 0x2f, 0x74, 0x6d, 0x70, 0x2f, 0x74, 0x6f, 0x72, 0x63, 0x68
        /*011e*/ 	.byte	0x69, 0x6e, 0x64, 0x75, 0x63, 0x74, 0x6f, 0x72, 0x5f, 0x6c, 0x6a, 0x70, 0x2f, 0x6c, 0x7a, 0x2f
        /*012e*/ 	.byte	0x63, 0x6c, 0x7a, 0x70, 0x74, 0x63, 0x79, 0x68, 0x75, 0x6e, 0x64, 0x7a, 0x71, 0x70, 0x67, 0x61
        /*013e*/ 	.byte	0x74, 0x77, 0x75, 0x35, 0x6f, 0x32, 0x36, 0x70, 0x35, 0x32, 0x70, 0x76, 0x73, 0x72, 0x72, 0x6e
        /*014e*/ 	.byte	0x62, 0x6b, 0x65, 0x75, 0x78, 0x65, 0x6c, 0x78, 0x69, 0x6c, 0x79, 0x70, 0x70, 0x6e, 0x64, 0x75
        /*015e*/ 	.byte	0x36, 0x6b, 0x69, 0x78, 0x2e, 0x70, 0x79, 0x00
.L_1:


//--------------------- SYMBOLS --------------------------

	.type		__assertfail,@function
